//
// Generated by NVIDIA NVVM Compiler
//
// Compiler Build ID: CL-36424714
// Cuda compilation tools, release 13.0, V13.0.88
// Based on NVVM 20.0.0
//

.version 9.0
.target sm_100
.address_size 64

	// .globl	_Z28computeHistogramSharedMemoryPiS_iii
.extern .shared .align 16 .b8 sharedHistogram[];

.visible .entry _Z28computeHistogramSharedMemoryPiS_iii(
	.param .u64 .ptr .align 1 _Z28computeHistogramSharedMemoryPiS_iii_param_0,
	.param .u64 .ptr .align 1 _Z28computeHistogramSharedMemoryPiS_iii_param_1,
	.param .u32 _Z28computeHistogramSharedMemoryPiS_iii_param_2,
	.param .u32 _Z28computeHistogramSharedMemoryPiS_iii_param_3,
	.param .u32 _Z28computeHistogramSharedMemoryPiS_iii_param_4
)
{
	.reg .pred 	%p<4>;
	.reg .b32 	%r<21>;
	.reg .b64 	%rd<9>;

	ld.param.u64 	%rd1, [_Z28computeHistogramSharedMemoryPiS_iii_param_0];
	ld.param.u64 	%rd2, [_Z28computeHistogramSharedMemoryPiS_iii_param_1];
	ld.param.u32 	%r5, [_Z28computeHistogramSharedMemoryPiS_iii_param_2];
	ld.param.u32 	%r6, [_Z28computeHistogramSharedMemoryPiS_iii_param_3];
	ld.param.u32 	%r7, [_Z28computeHistogramSharedMemoryPiS_iii_param_4];
	mov.u32 	%r1, %tid.x;
	sub.s32 	%r2, %r7, %r6;
	setp.ge.s32 	%p1, %r1, %r2;
	shl.b32 	%r8, %r1, 2;
	mov.u32 	%r9, sharedHistogram;
	add.s32 	%r3, %r9, %r8;
	@%p1 bra 	$L__BB0_2;
	mov.b32 	%r10, 0;
	st.shared.u32 	[%r3], %r10;
$L__BB0_2:
	bar.sync 	0;
	mov.u32 	%r11, %ctaid.x;
	mov.u32 	%r12, %ntid.x;
	mad.lo.s32 	%r4, %r11, %r12, %r1;
	setp.ge.s32 	%p2, %r4, %r5;
	@%p2 bra 	$L__BB0_4;
	cvta.to.global.u64 	%rd3, %rd1;
	mul.wide.s32 	%rd4, %r4, 4;
	add.s64 	%rd5, %rd3, %rd4;
	ld.global.u32 	%r13, [%rd5];
	sub.s32 	%r14, %r13, %r6;
	shl.b32 	%r15, %r14, 2;
	add.s32 	%r17, %r9, %r15;
	atom.shared.add.u32 	%r18, [%r17], 1;
$L__BB0_4:
	setp.ge.s32 	%p3, %r1, %r2;
	bar.sync 	0;
	@%p3 bra 	$L__BB0_6;
	cvta.to.global.u64 	%rd6, %rd2;
	mul.wide.u32 	%rd7, %r1, 4;
	add.s64 	%rd8, %rd6, %rd7;
	ld.shared.u32 	%r19, [%r3];
	atom.global.add.u32 	%r20, [%rd8], %r19;
$L__BB0_6:
	ret;

}


// ===== COMPILED SASS (sm_100) =====

	.target	sm_100

	.elftype	@"ET_EXEC"


//--------------------- .note.nv.tkinfo           --------------------------
	.section	.note.nv.tkinfo,"",@"SHT_NOTE"
	.sectionflags	@"SHF_NOTE_NV_TKINFO"
	.tkinfo
        /*0018*/ 	.word	0x00000002
        /*0030*/ 	.string	""
        /*0030*/ 	.string	"ptxas"
        /*0030*/ 	.string	"Cuda compilation tools, release 13.0, V13.0.88"
        /*0030*/ 	.string	"Build cuda_13.0.r13.0/compiler.36424714_0"
        /*0030*/ 	.string	"-arch sm_100 -m 64 "



//--------------------- .note.nv.cuinfo           --------------------------
	.section	.note.nv.cuinfo,"",@"SHT_NOTE"
	.sectionflags	@"SHF_NOTE_NV_CUINFO"
        /*0018*/ 	.short	0x0002
        /*001a*/ 	.short	0x0064
        /*001c*/ 	.short	0x0082
	.zero		2


//--------------------- .nv.info                  --------------------------
	.section	.nv.info,"",@"SHT_CUDA_INFO"
	.align	4


	//----- nvinfo : EIATTR_REGCOUNT
	.align		4
        /*0000*/ 	.byte	0x04, 0x2f
        /*0002*/ 	.short	(.L_1 - .L_0)
	.align		4
.L_0:
        /*0004*/ 	.word	index@(_Z28computeHistogramSharedMemoryPiS_iii)
        /*0008*/ 	.word	0x0000000a


	//----- nvinfo : EIATTR_FRAME_SIZE
	.align		4
.L_1:
        /*000c*/ 	.byte	0x04, 0x11
        /*000e*/ 	.short	(.L_3 - .L_2)
	.align		4
.L_2:
        /*0010*/ 	.word	index@(_Z28computeHistogramSharedMemoryPiS_iii)
        /*0014*/ 	.word	0x00000000


	//----- nvinfo : EIATTR_MIN_STACK_SIZE
	.align		4
.L_3:
        /*0018*/ 	.byte	0x04, 0x12
        /*001a*/ 	.short	(.L_5 - .L_4)
	.align		4
.L_4:
        /*001c*/ 	.word	index@(_Z28computeHistogramSharedMemoryPiS_iii)
        /*0020*/ 	.word	0x00000000
.L_5:


//--------------------- .nv.compat                --------------------------
	.section	.nv.compat,"",@"SHT_CUDA_COMPAT_INFO"
	.align	4
        /*0000*/ 	.byte	0x02, 0x09, 0x00, 0x00, 0x02, 0x02, 0x01, 0x00, 0x02, 0x05, 0x05, 0x00, 0x03, 0x07, 0x01, 0x01
        /*0010*/ 	.byte	0x02, 0x03, 0x00, 0x00, 0x02, 0x06, 0x01, 0x00, 0x04, 0x0b, 0x08, 0x00, 0x09, 0x00, 0x00, 0x00
        /*0020*/ 	.byte	0x00, 0x00, 0x00, 0x00


//--------------------- .nv.info._Z28computeHistogramSharedMemoryPiS_iii --------------------------
	.section	.nv.info._Z28computeHistogramSharedMemoryPiS_iii,"",@"SHT_CUDA_INFO"
	.sectionflags	@""
	.align	4


	//----- nvinfo : EIATTR_CUDA_API_VERSION
	.align		4
        /*0000*/ 	.byte	0x04, 0x37
        /*0002*/ 	.short	(.L_7 - .L_6)
.L_6:
        /*0004*/ 	.word	0x00000082


	//----- nvinfo : EIATTR_KPARAM_INFO
	.align		4
.L_7:
        /*0008*/ 	.byte	0x04, 0x17
        /*000a*/ 	.short	(.L_9 - .L_8)
.L_8:
        /*000c*/ 	.word	0x00000000
        /*0010*/ 	.short	0x0004
        /*0012*/ 	.short	0x0018
        /*0014*/ 	.byte	0x00, 0xf0, 0x11, 0x00


	//----- nvinfo : EIATTR_KPARAM_INFO
	.align		4
.L_9:
        /*0018*/ 	.byte	0x04, 0x17
        /*001a*/ 	.short	(.L_11 - .L_10)
.L_10:
        /*001c*/ 	.word	0x00000000
        /*0020*/ 	.short	0x0003
        /*0022*/ 	.short	0x0014
        /*0024*/ 	.byte	0x00, 0xf0, 0x11, 0x00


	//----- nvinfo : EIATTR_KPARAM_INFO
	.align		4
.L_11:
        /*0028*/ 	.byte	0x04, 0x17
        /*002a*/ 	.short	(.L_13 - .L_12)
.L_12:
        /*002c*/ 	.word	0x00000000
        /*0030*/ 	.short	0x0002
        /*0032*/ 	.short	0x0010
        /*0034*/ 	.byte	0x00, 0xf0, 0x11, 0x00


	//----- nvinfo : EIATTR_KPARAM_INFO
	.align		4
.L_13:
        /*0038*/ 	.byte	0x04, 0x17
        /*003a*/ 	.short	(.L_15 - .L_14)
.L_14:
        /*003c*/ 	.word	0x00000000
        /*0040*/ 	.short	0x0001
        /*0042*/ 	.short	0x0008
        /*0044*/ 	.byte	0x00, 0xf5, 0x21, 0x00


	//----- nvinfo : EIATTR_KPARAM_INFO
	.align		4
.L_15:
        /*0048*/ 	.byte	0x04, 0x17
        /*004a*/ 	.short	(.L_17 - .L_16)
.L_16:
        /*004c*/ 	.word	0x00000000
        /*0050*/ 	.short	0x0000
        /*0052*/ 	.short	0x0000
        /*0054*/ 	.byte	0x00, 0xf5, 0x21, 0x00


	//----- nvinfo : EIATTR_SPARSE_MMA_MASK
	.align		4
.L_17:
        /*0058*/ 	.byte	0x03, 0x50
        /*005a*/ 	.short	0x0000


	//----- nvinfo : EIATTR_MAXREG_COUNT
	.align		4
        /*005c*/ 	.byte	0x03, 0x1b
        /*005e*/ 	.short	0x00ff


	//----- nvinfo : EIATTR_NUM_BARRIERS
	.align		4
        /*0060*/ 	.byte	0x02, 0x4c
        /*0062*/ 	.byte	0x01
	.zero		1


	//----- nvinfo : EIATTR_MERCURY_ISA_VERSION
	.align		4
        /*0064*/ 	.byte	0x03, 0x5f
        /*0066*/ 	.short	0x0101


	//----- nvinfo : EIATTR_VRC_CTA_INIT_COUNT
	.align		4
        /*0068*/ 	.byte	0x02, 0x4a
	.zero		1
	.zero		1


	//----- nvinfo : EIATTR_EXIT_INSTR_OFFSETS
	.align		4
        /*006c*/ 	.byte	0x04, 0x1c
        /*006e*/ 	.short	(.L_19 - .L_18)


	//   ....[0]....
.L_18:
        /*0070*/ 	.word	0x000001c0


	//   ....[1]....
        /*0074*/ 	.word	0x00000210


	//----- nvinfo : EIATTR_CRS_STACK_SIZE
	.align		4
.L_19:
        /*0078*/ 	.byte	0x04, 0x1e
        /*007a*/ 	.short	(.L_21 - .L_20)
.L_20:
        /*007c*/ 	.word	0x00000000


	//----- nvinfo : EIATTR_CBANK_PARAM_SIZE
	.align		4
.L_21:
        /*0080*/ 	.byte	0x03, 0x19
        /*0082*/ 	.short	0x001c


	//----- nvinfo : EIATTR_PARAM_CBANK
	.align		4
        /*0084*/ 	.byte	0x04, 0x0a
        /*0086*/ 	.short	(.L_23 - .L_22)
	.align		4
.L_22:
        /*0088*/ 	.word	index@(.nv.constant0._Z28computeHistogramSharedMemoryPiS_iii)
        /*008c*/ 	.short	0x0380
        /*008e*/ 	.short	0x001c


	//----- nvinfo : EIATTR_SW_WAR
	.align		4
.L_23:
        /*0090*/ 	.byte	0x04, 0x36
        /*0092*/ 	.short	(.L_25 - .L_24)
.L_24:
        /*0094*/ 	.word	0x00000008
.L_25:


//--------------------- .nv.callgraph             --------------------------
	.section	.nv.callgraph,"",@"SHT_CUDA_CALLGRAPH"
	.align	4
	.sectionentsize	8
	.align		4
        /*0000*/ 	.word	0x00000000
	.align		4
        /*0004*/ 	.word	0xffffffff
	.align		4
        /*0008*/ 	.word	0x00000000
	.align		4
        /*000c*/ 	.word	0xfffffffe
	.align		4
        /*0010*/ 	.word	0x00000000
	.align		4
        /*0014*/ 	.word	0xfffffffd
	.align		4
        /*0018*/ 	.word	0x00000000
	.align		4
        /*001c*/ 	.word	0xfffffffc


//--------------------- .text._Z28computeHistogramSharedMemoryPiS_iii --------------------------
	.section	.text._Z28computeHistogramSharedMemoryPiS_iii,"ax",@progbits
	.align	128
        .global         _Z28computeHistogramSharedMemoryPiS_iii
        .type           _Z28computeHistogramSharedMemoryPiS_iii,@function
        .size           _Z28computeHistogramSharedMemoryPiS_iii,(.L_x_3 - _Z28computeHistogramSharedMemoryPiS_iii)
        .other          _Z28computeHistogramSharedMemoryPiS_iii,@"STO_CUDA_ENTRY STV_DEFAULT"
_Z28computeHistogramSharedMemoryPiS_iii:
.text._Z28computeHistogramSharedMemoryPiS_iii:
[----:B------:R-:W-:Y:S01]  /*0000*/  LDC R1, c[0x0][0x37c] ;  /* 0x0000df00ff017b82 */ /* 0x000fe20000000800 */
[----:B------:R-:W0:Y:S07]  /*0010*/  S2R R7, SR_TID.X ;  /* 0x0000000000077919 */ /* 0x000e2e0000002100 */
[----:B------:R-:W1:Y:S01]  /*0020*/  S2UR UR7, SR_CTAID.X ;  /* 0x00000000000779c3 */ /* 0x000e620000002500 */
[----:B------:R-:W2:Y:S01]  /*0030*/  LDCU UR4, c[0x0][0x398] ;  /* 0x00007300ff0477ac */ /* 0x000ea20008000800 */
[----:B------:R-:W-:Y:S01]  /*0040*/  BSSY.RECONVERGENT B0, `(.L_x_0) ;  /* 0x0000016000007945 */ /* 0x000fe20003800200 */
[----:B------:R-:W2:Y:S05]  /*0050*/  LDCU UR8, c[0x0][0x394] ;  /* 0x00007280ff0877ac */ /* 0x000eaa0008000800 */
[----:B------:R-:W1:Y:S01]  /*0060*/  LDC R0, c[0x0][0x360] ;  /* 0x0000d800ff007b82 */ /* 0x000e620000000800 */
[----:B------:R-:W3:Y:S01]  /*0070*/  LDCU UR9, c[0x0][0x390] ;  /* 0x00007200ff0977ac */ /* 0x000ee20008000800 */
[----:B------:R-:W-:-:S06]  /*0080*/  UMOV UR5, 0x400 ;  /* 0x0000040000057882 */ /* 0x000fcc0000000000 */
[----:B------:R-:W4:Y:S01]  /*0090*/  S2UR UR6, SR_CgaCtaId ;  /* 0x00000000000679c3 */ /* 0x000f220000008800 */
[----:B--2---:R-:W-:-:S06]  /*00a0*/  UIADD3 UR4, UPT, UPT, UR4, -UR8, URZ ;  /* 0x8000000804047290 */ /* 0x004fcc000fffe0ff */
[----:B0-----:R-:W-:Y:S01]  /*00b0*/  ISETP.GE.AND P0, PT, R7, UR4, PT ;  /* 0x0000000407007c0c */ /* 0x001fe2000bf06270 */
[----:B-1----:R-:W-:-:S05]  /*00c0*/  IMAD R5, R0, UR7, R7 ;  /* 0x0000000700057c24 */ /* 0x002fca000f8e0207 */
[----:B---3--:R-:W-:Y:S01]  /*00d0*/  ISETP.GE.AND P1, PT, R5, UR9, PT ;  /* 0x0000000905007c0c */ /* 0x008fe2000bf26270 */
[----:B----4-:R-:W-:Y:S01]  /*00e0*/  ULEA UR5, UR6, UR5, 0x18 ;  /* 0x0000000506057291 */ /* 0x010fe2000f8ec0ff */
[----:B------:R-:W0:Y:S05]  /*00f0*/  LDCU.64 UR6, c[0x0][0x358] ;  /* 0x00006b00ff0677ac */ /* 0x000e2a0008000a00 */
[----:B------:R-:W-:-:S05]  /*0100*/  LEA R0, R7, UR5, 0x2 ;  /* 0x0000000507007c11 */ /* 0x000fca000f8e10ff */
[----:B------:R1:W-:Y:S01]  /*0110*/  @!P0 STS [R0], RZ ;  /* 0x000000ff00008388 */ /* 0x0003e20000000800 */
[----:B------:R-:W-:Y:S06]  /*0120*/  BAR.SYNC.DEFER_BLOCKING 0x0 ;  /* 0x0000000000007b1d */ /* 0x000fec0000010000 */
[----:B------:R-:W-:Y:S05]  /*0130*/  @P1 BRA `(.L_x_1) ;  /* 0x0000000000181947 */ /* 0x000fea0003800000 */
[----:B------:R-:W2:Y:S02]  /*0140*/  LDC.64 R2, c[0x0][0x380] ;  /* 0x0000e000ff027b82 */ /* 0x000ea40000000a00 */
[----:B--2---:R-:W-:-:S06]  /*0150*/  IMAD.WIDE R2, R5, 0x4, R2 ;  /* 0x0000000405027825 */ /* 0x004fcc00078e0202 */
[----:B0-----:R-:W2:Y:S02]  /*0160*/  LDG.E R2, desc[UR6][R2.64] ;  /* 0x0000000602027981 */ /* 0x001ea4000c1e1900 */
[----:B--2---:R-:W-:-:S04]  /*0170*/  IADD3 R4, PT, PT, R2, -UR8, RZ ;  /* 0x8000000802047c10 */ /* 0x004fc8000fffe0ff */
[----:B------:R-:W-:-:S05]  /*0180*/  LEA R4, R4, UR5, 0x2 ;  /* 0x0000000504047c11 */ /* 0x000fca000f8e10ff */
[----:B------:R2:W-:Y:S02]  /*0190*/  ATOMS.POPC.INC.32 RZ, [R4+URZ] ;  /* 0x0000000004ff7f8c */ /* 0x0005e4000d8000ff */
.L_x_1:
[----:B0-----:R-:W-:Y:S05]  /*01a0*/  BSYNC.RECONVERGENT B0 ;  /* 0x0000000000007941 */ /* 0x001fea0003800200 */
.L_x_0:
[----:B------:R-:W-:Y:S06]  /*01b0*/  BAR.SYNC.DEFER_BLOCKING 0x0 ;  /* 0x0000000000007b1d */ /* 0x000fec0000010000 */
[----:B------:R-:W-:Y:S05]  /*01c0*/  @P0 EXIT ;  /* 0x000000000000094d */ /* 0x000fea0003800000 */
[----:B------:R-:W0:Y:S01]  /*01d0*/  LDS R5, [R0] ;  /* 0x0000000000057984 */ /* 0x000e220000000800 */
[----:B------:R-:W3:Y:S02]  /*01e0*/  LDC.64 R2, c[0x0][0x388] ;  /* 0x0000e200ff027b82 */ /* 0x000ee40000000a00 */
[----:B---3--:R-:W-:-:S05]  /*01f0*/  IMAD.WIDE.U32 R2, R7, 0x4, R2 ;  /* 0x0000000407027825 */ /* 0x008fca00078e0002 */
[----:B0-----:R-:W-:Y:S01]  /*0200*/  REDG.E.ADD.STRONG.GPU desc[UR6][R2.64], R5 ;  /* 0x000000050200798e */ /* 0x001fe2000c12e106 */
[----:B------:R-:W-:Y:S05]  /*0210*/  EXIT ;  /* 0x000000000000794d */ /* 0x000fea0003800000 */
.L_x_2:
[----:B------:R-:W-:-:S00]  /*0220*/  BRA `(.L_x_2) ;  /* 0xfffffffc00fc7947 */ /* 0x000fc0000383ffff */
[----:B------:R-:W-:-:S00]  /*0230*/  NOP ;  /* 0x0000000000007918 */ /* 0x000fc00000000000 */
        /* <DEDUP_REMOVED lines=12> */
.L_x_3:


//--------------------- .nv.shared._Z28computeHistogramSharedMemoryPiS_iii --------------------------
	.section	.nv.shared._Z28computeHistogramSharedMemoryPiS_iii,"aw",@nobits
	.sectionflags	@""
	.align	16
	.zero		1024


//--------------------- .nv.shared.reserved.0     --------------------------
	.section	.nv.shared.reserved.0,"aw",@nobits
	.weak		__nv_reservedSMEM_offset_0_alias
	.size		__nv_reservedSMEM_offset_0_alias, 0, 64
	.other		__nv_reservedSMEM_offset_0_alias,@"STO_CUDA_RESERVED_SHARED STV_DEFAULT"
__nv_reservedSMEM_offset_0_alias:
	.zero		0
	.zero		64


//--------------------- .nv.constant0._Z28computeHistogramSharedMemoryPiS_iii --------------------------
	.section	.nv.constant0._Z28computeHistogramSharedMemoryPiS_iii,"a",@progbits
	.sectionflags	@""
	.align	4
.nv.constant0._Z28computeHistogramSharedMemoryPiS_iii:
	.zero		924


//--------------------- SYMBOLS --------------------------

	.type		.nv.reservedSmem.offset0,@object
	.size		.nv.reservedSmem.offset0,0x4
	.type		.nv.reservedSmem.cap,@object
	.size		.nv.reservedSmem.cap,0x4
